	.headerflags	@"EF_CUDA_TEXMODE_UNIFIED EF_CUDA_64BIT_ADDRESS EF_CUDA_ACCELERATORS EF_CUDA_SM90 EF_CUDA_VIRTUAL_SM(EF_CUDA_SM90)"
	.elftype	@"ET_EXEC"


//--------------------- .nv.info                  --------------------------
	.section	.nv.info,"",@"SHT_CUDA_INFO"
	.align	4


	//----- nvinfo : EIATTR_REGCOUNT
	.align		4
        /*0000*/ 	.byte	0x04, 0x2f
        /*0002*/ 	.short	(.L_3 - .L_2)
	.align		4
.L_2:
        /*0004*/ 	.word	index@(triton_poi_fused__native_batch_norm_legit_no_training_add_mul_softplus_tanh_30)
        /*0008*/ 	.word	0x00000014


	//----- nvinfo : EIATTR_MIN_STACK_SIZE
	.align		4
.L_3:
        /*000c*/ 	.byte	0x04, 0x12
        /*000e*/ 	.short	(.L_5 - .L_4)
	.align		4
.L_4:
        /*0010*/ 	.word	index@(triton_poi_fused__native_batch_norm_legit_no_training_add_mul_softplus_tanh_30)
        /*0014*/ 	.word	0x00000000


	//----- nvinfo : EIATTR_FRAME_SIZE
	.align		4
.L_5:
        /*0018*/ 	.byte	0x04, 0x11
        /*001a*/ 	.short	(.L_7 - .L_6)
	.align		4
.L_6:
        /*001c*/ 	.word	index@(triton_poi_fused__native_batch_norm_legit_no_training_add_mul_softplus_tanh_30)
        /*0020*/ 	.word	0x00000000


	//----- nvinfo : EIATTR_MIN_STACK_SIZE
	.align		4
.L_7:
        /*0024*/ 	.byte	0x04, 0x12
        /*0026*/ 	.short	(.L_9 - .L_8)
	.align		4
.L_8:
        /*0028*/ 	.word	index@(triton_poi_fused__native_batch_norm_legit_no_training_add_mul_softplus_tanh_30)
        /*002c*/ 	.word	0x00000000
.L_9:


//--------------------- .nv.info.triton_poi_fused__native_batch_norm_legit_no_training_add_mul_softplus_tanh_30 --------------------------
	.section	.nv.info.triton_poi_fused__native_batch_norm_legit_no_training_add_mul_softplus_tanh_30,"",@"SHT_CUDA_INFO"
	.sectionflags	@""
	.align	4


	//----- nvinfo : EIATTR_CUDA_API_VERSION
	.align		4
        /*0000*/ 	.byte	0x04, 0x37
        /*0002*/ 	.short	(.L_11 - .L_10)
.L_10:
        /*0004*/ 	.word	0x0000007c


	//----- nvinfo : EIATTR_KPARAM_INFO
	.align		4
.L_11:
        /*0008*/ 	.byte	0x04, 0x17
        /*000a*/ 	.short	(.L_13 - .L_12)
.L_12:
        /*000c*/ 	.word	0x00000000
        /*0010*/ 	.short	0x0007
        /*0012*/ 	.short	0x0038
        /*0014*/ 	.byte	0x00, 0xf0, 0x11, 0x00


	//----- nvinfo : EIATTR_KPARAM_INFO
	.align		4
.L_13:
        /*0018*/ 	.byte	0x04, 0x17
        /*001a*/ 	.short	(.L_15 - .L_14)
.L_14:
        /*001c*/ 	.word	0x00000000
        /*0020*/ 	.short	0x0006
        /*0022*/ 	.short	0x0030
        /*0024*/ 	.byte	0x00, 0xf4, 0x21, 0x00


	//----- nvinfo : EIATTR_KPARAM_INFO
	.align		4
.L_15:
        /*0028*/ 	.byte	0x04, 0x17
        /*002a*/ 	.short	(.L_17 - .L_16)
.L_16:
        /*002c*/ 	.word	0x00000000
        /*0030*/ 	.short	0x0005
        /*0032*/ 	.short	0x0028
        /*0034*/ 	.byte	0x00, 0xf4, 0x21, 0x00


	//----- nvinfo : EIATTR_KPARAM_INFO
	.align		4
.L_17:
        /*0038*/ 	.byte	0x04, 0x17
        /*003a*/ 	.short	(.L_19 - .L_18)
.L_18:
        /*003c*/ 	.word	0x00000000
        /*0040*/ 	.short	0x0004
        /*0042*/ 	.short	0x0020
        /*0044*/ 	.byte	0x00, 0xf4, 0x21, 0x00


	//----- nvinfo : EIATTR_KPARAM_INFO
	.align		4
.L_19:
        /*0048*/ 	.byte	0x04, 0x17
        /*004a*/ 	.short	(.L_21 - .L_20)
.L_20:
        /*004c*/ 	.word	0x00000000
        /*0050*/ 	.short	0x0003
        /*0052*/ 	.short	0x0018
        /*0054*/ 	.byte	0x00, 0xf4, 0x21, 0x00


	//----- nvinfo : EIATTR_KPARAM_INFO
	.align		4
.L_21:
        /*0058*/ 	.byte	0x04, 0x17
        /*005a*/ 	.short	(.L_23 - .L_22)
.L_22:
        /*005c*/ 	.word	0x00000000
        /*0060*/ 	.short	0x0002
        /*0062*/ 	.short	0x0010
        /*0064*/ 	.byte	0x00, 0xf4, 0x21, 0x00


	//----- nvinfo : EIATTR_KPARAM_INFO
	.align		4
.L_23:
        /*0068*/ 	.byte	0x04, 0x17
        /*006a*/ 	.short	(.L_25 - .L_24)
.L_24:
        /*006c*/ 	.word	0x00000000
        /*0070*/ 	.short	0x0001
        /*0072*/ 	.short	0x0008
        /*0074*/ 	.byte	0x00, 0xf4, 0x21, 0x00


	//----- nvinfo : EIATTR_KPARAM_INFO
	.align		4
.L_25:
        /*0078*/ 	.byte	0x04, 0x17
        /*007a*/ 	.short	(.L_27 - .L_26)
.L_26:
        /*007c*/ 	.word	0x00000000
        /*0080*/ 	.short	0x0000
        /*0082*/ 	.short	0x0000
        /*0084*/ 	.byte	0x00, 0xf4, 0x21, 0x00


	//----- nvinfo : EIATTR_SPARSE_MMA_MASK
	.align		4
.L_27:
        /*0088*/ 	.byte	0x03, 0x50
        /*008a*/ 	.short	0x0000


	//----- nvinfo : EIATTR_MAXREG_COUNT
	.align		4
        /*008c*/ 	.byte	0x03, 0x1b
        /*008e*/ 	.short	0x00ff


	//----- nvinfo : EIATTR_EXIT_INSTR_OFFSETS
	.align		4
        /*0090*/ 	.byte	0x04, 0x1c
        /*0092*/ 	.short	(.L_29 - .L_28)


	//   ....[0]....
.L_28:
        /*0094*/ 	.word	0x00000b50


	//----- nvinfo : EIATTR_REQNTID
	.align		4
.L_29:
        /*0098*/ 	.byte	0x04, 0x10
        /*009a*/ 	.short	(.L_31 - .L_30)
.L_30:
        /*009c*/ 	.word	0x00000080
        /*00a0*/ 	.word	0x00000001
        /*00a4*/ 	.word	0x00000001


	//----- nvinfo : EIATTR_CRS_STACK_SIZE
	.align		4
.L_31:
        /*00a8*/ 	.byte	0x04, 0x1e
        /*00aa*/ 	.short	(.L_33 - .L_32)
.L_32:
        /*00ac*/ 	.word	0x00000000


	//----- nvinfo : EIATTR_CBANK_PARAM_SIZE
	.align		4
.L_33:
        /*00b0*/ 	.byte	0x03, 0x19
        /*00b2*/ 	.short	0x003c


	//----- nvinfo : EIATTR_PARAM_CBANK
	.align		4
        /*00b4*/ 	.byte	0x04, 0x0a
        /*00b6*/ 	.short	(.L_35 - .L_34)
	.align		4
.L_34:
        /*00b8*/ 	.word	index@(.nv.constant0.triton_poi_fused__native_batch_norm_legit_no_training_add_mul_softplus_tanh_30)
        /*00bc*/ 	.short	0x0210
        /*00be*/ 	.short	0x003c


	//----- nvinfo : EIATTR_SW_WAR
	.align		4
.L_35:
        /*00c0*/ 	.byte	0x04, 0x36
        /*00c2*/ 	.short	(.L_37 - .L_36)
.L_36:
        /*00c4*/ 	.word	0x00000008
.L_37:


//--------------------- .nv.callgraph             --------------------------
	.section	.nv.callgraph,"",@"SHT_CUDA_CALLGRAPH"
	.align	4
	.sectionentsize	8
	.align		4
        /*0000*/ 	.word	0x00000000
	.align		4
        /*0004*/ 	.word	0xffffffff
	.align		4
        /*0008*/ 	.word	0x00000000
	.align		4
        /*000c*/ 	.word	0xfffffffe
	.align		4
        /*0010*/ 	.word	0x00000000
	.align		4
        /*0014*/ 	.word	0xfffffffd
	.align		4
        /*0018*/ 	.word	0x00000000
	.align		4
        /*001c*/ 	.word	0xfffffffc


//--------------------- .nv.constant4             --------------------------
	.section	.nv.constant4,"a",@progbits
	.align	8
	.align		8
.nv.constant4:
        /*0000*/ 	.dword	_$_str
	.align		8
        /*0008*/ 	.dword	_$_str_$_2


//--------------------- .text.triton_poi_fused__native_batch_norm_legit_no_training_add_mul_softplus_tanh_30 --------------------------
	.section	.text.triton_poi_fused__native_batch_norm_legit_no_training_add_mul_softplus_tanh_30,"ax",@progbits
	.align	128
        .global         triton_poi_fused__native_batch_norm_legit_no_training_add_mul_softplus_tanh_30
        .type           triton_poi_fused__native_batch_norm_legit_no_training_add_mul_softplus_tanh_30,@function
        .size           triton_poi_fused__native_batch_norm_legit_no_training_add_mul_softplus_tanh_30,(.L_x_11 - triton_poi_fused__native_batch_norm_legit_no_training_add_mul_softplus_tanh_30)
        .other          triton_poi_fused__native_batch_norm_legit_no_training_add_mul_softplus_tanh_30,@"STO_CUDA_ENTRY STV_DEFAULT"
triton_poi_fused__native_batch_norm_legit_no_training_add_mul_softplus_tanh_30:
.text.triton_poi_fused__native_batch_norm_legit_no_training_add_mul_softplus_tanh_30:
[----:B------:R-:W0:Y:S01]  /*0000*/  LDC R1, c[0x0][0x28] ;  /* 0x00000a00ff017b82 */ /* 0x000e220000000800 */
[----:B------:R-:W1:Y:S07]  /*0010*/  S2R R0, SR_TID.X ;  /* 0x0000000000007919 */ /* 0x000e6e0000002100 */
[----:B------:R-:W2:Y:S01]  /*0020*/  LDC.64 R6, c[0x0][0x228] ;  /* 0x00008a00ff067b82 */ /* 0x000ea20000000a00 */
[----:B------:R-:W-:Y:S01]  /*0030*/  ULDC.64 UR4, c[0x0][0x208] ;  /* 0x0000820000047ab9 */ /* 0x000fe20000000a00 */
[----:B------:R-:W3:Y:S06]  /*0040*/  S2R R5, SR_CTAID.X ;  /* 0x0000000000057919 */ /* 0x000eec0000002500 */
[----:B------:R-:W4:Y:S08]  /*0050*/  LDC.64 R8, c[0x0][0x218] ;  /* 0x00008600ff087b82 */ /* 0x000f300000000a00 */
[----:B------:R-:W5:Y:S08]  /*0060*/  LDC.64 R10, c[0x0][0x220] ;  /* 0x00008800ff0a7b82 */ /* 0x000f700000000a00 */
[----:B------:R-:W5:Y:S01]  /*0070*/  LDC.64 R12, c[0x0][0x230] ;  /* 0x00008c00ff0c7b82 */ /* 0x000f620000000a00 */
[----:B-1----:R-:W-:-:S07]  /*0080*/  SHF.L.U32 R0, R0, 0x1, RZ ;  /* 0x0000000100007819 */ /* 0x002fce00000006ff */
[----:B------:R-:W1:Y:S01]  /*0090*/  LDC.64 R14, c[0x0][0x238] ;  /* 0x00008e00ff0e7b82 */ /* 0x000e620000000a00 */
[----:B---3--:R-:W-:Y:S02]  /*00a0*/  SHF.R.S32.HI R3, RZ, 0x17, R5 ;  /* 0x00000017ff037819 */ /* 0x008fe40000011405 */
[----:B------:R-:W-:Y:S02]  /*00b0*/  LOP3.LUT R0, R0, 0xfe, RZ, 0xc0, !PT ;  /* 0x000000fe00007812 */ /* 0x000fe400078ec0ff */
[----:B------:R-:W-:Y:S02]  /*00c0*/  SGXT R3, R3, 0x1 ;  /* 0x000000010303781a */ /* 0x000fe40000000200 */
[----:B------:R-:W-:-:S04]  /*00d0*/  LEA R4, R5, R0, 0x8 ;  /* 0x0000000005047211 */ /* 0x000fc800078e40ff */
[----:B------:R-:W-:-:S04]  /*00e0*/  LEA.HI R3, R3, R4, RZ, 0x8 ;  /* 0x0000000403037211 */ /* 0x000fc800078f40ff */
[----:B------:R-:W-:-:S04]  /*00f0*/  LOP3.LUT R3, R3, 0xffffff00, RZ, 0xc0, !PT ;  /* 0xffffff0003037812 */ /* 0x000fc800078ec0ff */
[----:B------:R-:W-:-:S05]  /*0100*/  IADD3 R3, R4, -R3, RZ ;  /* 0x8000000304037210 */ /* 0x000fca0007ffe0ff */
[----:B--2---:R-:W-:-:S06]  /*0110*/  IMAD.WIDE R6, R3, 0x4, R6 ;  /* 0x0000000403067825 */ /* 0x004fcc00078e0206 */
[----:B------:R-:W2:Y:S01]  /*0120*/  LDG.E.EL.64 R6, desc[UR4][R6.64] ;  /* 0x0000000406067981 */ /* 0x000ea2000c2e1b00 */
[----:B----4-:R-:W-:-:S04]  /*0130*/  IMAD.WIDE R8, R4, 0x4, R8 ;  /* 0x0000000404087825 */ /* 0x010fc800078e0208 */
[C---:B0----5:R-:W-:Y:S02]  /*0140*/  IMAD.WIDE R10, R3.reuse, 0x4, R10 ;  /* 0x00000004030a7825 */ /* 0x061fe400078e020a */
[----:B------:R-:W3:Y:S02]  /*0150*/  LDG.E.64 R8, desc[UR4][R8.64] ;  /* 0x0000000408087981 */ /* 0x000ee4000c1e1b00 */
[C---:B------:R-:W-:Y:S02]  /*0160*/  IMAD.WIDE R12, R3.reuse, 0x4, R12 ;  /* 0x00000004030c7825 */ /* 0x040fe400078e020c */
[----:B------:R-:W3:Y:S02]  /*0170*/  LDG.E.EL.64 R10, desc[UR4][R10.64] ;  /* 0x000000040a0a7981 */ /* 0x000ee4000c2e1b00 */
[----:B-1----:R-:W-:Y:S02]  /*0180*/  IMAD.WIDE R14, R3, 0x4, R14 ;  /* 0x00000004030e7825 */ /* 0x002fe400078e020e */
[----:B------:R-:W4:Y:S01]  /*0190*/  LDG.E.EL.64 R12, desc[UR4][R12.64] ;  /* 0x000000040c0c7981 */ /* 0x000f22000c2e1b00 */
[----:B------:R-:W0:Y:S03]  /*01a0*/  LDC.64 R2, c[0x0][0x240] ;  /* 0x00009000ff027b82 */ /* 0x000e260000000a00 */
[----:B------:R-:W4:Y:S01]  /*01b0*/  LDG.E.EL.64 R14, desc[UR4][R14.64] ;  /* 0x000000040e0e7981 */ /* 0x000f22000c2e1b00 */
[----:B0-----:R-:W-:-:S06]  /*01c0*/  IMAD.WIDE R2, R4, 0x4, R2 ;  /* 0x0000000404027825 */ /* 0x001fcc00078e0202 */
[----:B------:R-:W5:Y:S01]  /*01d0*/  LDG.E.64 R2, desc[UR4][R2.64] ;  /* 0x0000000402027981 */ /* 0x000f62000c1e1b00 */
[----:B------:R-:W-:Y:S01]  /*01e0*/  HFMA2.MMA R0, -RZ, RZ, 1.625, 0 ;  /* 0x3e800000ff007435 */ /* 0x000fe200000001ff */
[----:B------:R-:W-:Y:S01]  /*01f0*/  BSSY B0, `(.L_x_0) ;  /* 0x0000057000007945 */ /* 0x000fe20003800000 */
[----:B--2---:R-:W-:Y:S01]  /*0200*/  FADD R6, R6, 9.9999997473787516356e-06 ;  /* 0x3727c5ac06067421 */ /* 0x004fe20000000000 */
[----:B------:R-:W-:-:S03]  /*0210*/  FADD R7, R7, 9.9999997473787516356e-06 ;  /* 0x3727c5ac07077421 */ /* 0x000fc60000000000 */
[----:B------:R-:W0:Y:S01]  /*0220*/  MUFU.SQRT R5, R6 ;  /* 0x0000000600057308 */ /* 0x000e220000002000 */
[----:B---3--:R-:W-:-:S07]  /*0230*/  FADD R8, R8, -R10 ;  /* 0x8000000a08087221 */ /* 0x008fce0000000000 */
[----:B------:R-:W1:Y:S01]  /*0240*/  MUFU.SQRT R16, R7 ;  /* 0x0000000700107308 */ /* 0x000e620000002000 */
[----:B------:R-:W-:Y:S01]  /*0250*/  FADD R9, R9, -R11 ;  /* 0x8000000b09097221 */ /* 0x000fe20000000000 */
[C---:B0-----:R-:W-:Y:S02]  /*0260*/  FSETP.GT.AND P0, PT, R5.reuse, 8.50705917302346158658e+37, PT ;  /* 0x7e8000000500780b */ /* 0x041fe40003f04000 */
[----:B------:R-:W-:Y:S02]  /*0270*/  FSETP.GEU.AND P2, PT, R5, 1.175494350822287508e-38, PT ;  /* 0x008000000500780b */ /* 0x000fe40003f4e000 */
[----:B------:R-:W-:Y:S02]  /*0280*/  FSEL R6, R0, 1, P0 ;  /* 0x3f80000000067808 */ /* 0x000fe40000000000 */
[C---:B-1----:R-:W-:Y:S02]  /*0290*/  FSETP.GT.AND P1, PT, R16.reuse, 8.50705917302346158658e+37, PT ;  /* 0x7e8000001000780b */ /* 0x042fe40003f24000 */
[----:B------:R-:W-:-:S02]  /*02a0*/  FSETP.GEU.AND P3, PT, R16, 1.175494350822287508e-38, PT ;  /* 0x008000001000780b */ /* 0x000fc40003f6e000 */
[----:B------:R-:W-:-:S03]  /*02b0*/  FSEL R17, R0, 1, P1 ;  /* 0x3f80000000117808 */ /* 0x000fc60000800000 */
[----:B------:R-:W-:Y:S02]  /*02c0*/  @P0 FMUL R5, R5, 0.25 ;  /* 0x3e80000005050820 */ /* 0x000fe40000400000 */
[----:B------:R-:W-:Y:S02]  /*02d0*/  @!P2 FMUL R6, R6, 16777216 ;  /* 0x4b8000000606a820 */ /* 0x000fe40000400000 */
[----:B------:R-:W-:Y:S02]  /*02e0*/  @!P2 FMUL R5, R5, 16777216 ;  /* 0x4b8000000505a820 */ /* 0x000fe40000400000 */
[----:B------:R-:W-:-:S04]  /*02f0*/  @P1 FMUL R16, R16, 0.25 ;  /* 0x3e80000010101820 */ /* 0x000fc80000400000 */
[----:B------:R-:W0:Y:S01]  /*0300*/  MUFU.RCP R5, R5 ;  /* 0x0000000500057308 */ /* 0x000e220000001000 */
[----:B------:R-:W-:Y:S01]  /*0310*/  @!P3 FMUL R17, R17, 16777216 ;  /* 0x4b8000001111b820 */ /* 0x000fe20000400000 */
[----:B------:R-:W-:-:S06]  /*0320*/  @!P3 FMUL R16, R16, 16777216 ;  /* 0x4b8000001010b820 */ /* 0x000fcc0000400000 */
[----:B------:R-:W1:Y:S01]  /*0330*/  MUFU.RCP R16, R16 ;  /* 0x0000001000107308 */ /* 0x000e620000001000 */
[----:B0-----:R-:W-:-:S04]  /*0340*/  FMUL R7, R5, R6 ;  /* 0x0000000605077220 */ /* 0x001fc80000400000 */
[----:B------:R-:W-:Y:S01]  /*0350*/  FMUL R7, R8, R7 ;  /* 0x0000000708077220 */ /* 0x000fe20000400000 */
[----:B-1----:R-:W-:-:S03]  /*0360*/  FMUL R6, R16, R17 ;  /* 0x0000001110067220 */ /* 0x002fc60000400000 */
[----:B----4-:R-:W-:Y:S01]  /*0370*/  FFMA R5, R12, R7, R14 ;  /* 0x000000070c057223 */ /* 0x010fe2000000000e */
[----:B------:R-:W-:Y:S01]  /*0380*/  MOV R14, 0x3d39bf78 ;  /* 0x3d39bf78000e7802 */ /* 0x000fe20000000f00 */
[----:B------:R-:W-:Y:S02]  /*0390*/  FMUL R6, R9, R6 ;  /* 0x0000000609067220 */ /* 0x000fe40000400000 */
[----:B------:R-:W-:Y:S02]  /*03a0*/  FMUL R9, R5, 1.4426950216293334961 ;  /* 0x3fb8aa3b05097820 */ /* 0x000fe40000400000 */
[----:B------:R-:W-:-:S03]  /*03b0*/  FFMA R6, R13, R6, R15 ;  /* 0x000000060d067223 */ /* 0x000fc6000000000f */
[----:B------:R-:W-:Y:S01]  /*03c0*/  FSETP.GEU.AND P0, PT, R9, -126, PT ;  /* 0xc2fc00000900780b */ /* 0x000fe20003f0e000 */
[----:B------:R-:W-:-:S05]  /*03d0*/  FMUL R11, R6, 1.4426950216293334961 ;  /* 0x3fb8aa3b060b7820 */ /* 0x000fca0000400000 */
[----:B------:R-:W-:-:S07]  /*03e0*/  FSETP.GEU.AND P1, PT, R11, -126, PT ;  /* 0xc2fc00000b00780b */ /* 0x000fce0003f2e000 */
[----:B------:R-:W-:-:S04]  /*03f0*/  @!P0 FMUL R9, R9, 0.5 ;  /* 0x3f00000009098820 */ /* 0x000fc80000400000 */
[----:B------:R-:W0:Y:S02]  /*0400*/  MUFU.EX2 R7, R9 ;  /* 0x0000000900077308 */ /* 0x000e240000000800 */
[----:B------:R-:W-:-:S06]  /*0410*/  @!P1 FMUL R11, R11, 0.5 ;  /* 0x3f0000000b0b9820 */ /* 0x000fcc0000400000 */
[----:B------:R-:W1:Y:S01]  /*0420*/  MUFU.EX2 R8, R11 ;  /* 0x0000000b00087308 */ /* 0x000e620000000800 */
[----:B0-----:R-:W-:Y:S01]  /*0430*/  @!P0 FMUL R7, R7, R7 ;  /* 0x0000000707078220 */ /* 0x001fe20000400000 */
[----:B------:R-:W-:-:S03]  /*0440*/  FSETP.GT.AND P0, PT, R5, 20, PT ;  /* 0x41a000000500780b */ /* 0x000fc60003f04000 */
[C---:B------:R-:W-:Y:S01]  /*0450*/  FADD.FTZ.RZ R10, R7.reuse, 1 ;  /* 0x3f800000070a7421 */ /* 0x040fe2000001c000 */
[----:B------:R-:W-:Y:S01]  /*0460*/  ISETP.GE.U32.AND P2, PT, R7, 0x7f800000, PT ;  /* 0x7f8000000700780c */ /* 0x000fe20003f46070 */
[----:B-1----:R-:W-:-:S03]  /*0470*/  @!P1 FMUL R8, R8, R8 ;  /* 0x0000000808089220 */ /* 0x002fc60000400000 */
[----:B------:R-:W-:Y:S01]  /*0480*/  IADD3 R10, R10, -0x3f400000, RZ ;  /* 0xc0c000000a0a7810 */ /* 0x000fe20007ffe0ff */
[----:B------:R-:W-:-:S03]  /*0490*/  FADD.FTZ.RZ R12, R8, 1 ;  /* 0x3f800000080c7421 */ /* 0x000fc6000001c000 */
[----:B------:R-:W-:Y:S02]  /*04a0*/  LOP3.LUT R10, R10, 0xff800000, RZ, 0xc0, !PT ;  /* 0xff8000000a0a7812 */ /* 0x000fe400078ec0ff */
[----:B------:R-:W-:Y:S02]  /*04b0*/  ISETP.GE.U32.AND P1, PT, R8, 0x7f800000, PT ;  /* 0x7f8000000800780c */ /* 0x000fe40003f26070 */
[----:B------:R-:W-:Y:S02]  /*04c0*/  IADD3 R12, R12, -0x3f400000, RZ ;  /* 0xc0c000000c0c7810 */ /* 0x000fe40007ffe0ff */
[----:B------:R-:W-:Y:S02]  /*04d0*/  IADD3 R13, -R10, 0x40800000, RZ ;  /* 0x408000000a0d7810 */ /* 0x000fe40007ffe1ff */
[----:B------:R-:W-:Y:S02]  /*04e0*/  LOP3.LUT R9, R12, 0xff800000, RZ, 0xc0, !PT ;  /* 0xff8000000c097812 */ /* 0x000fe400078ec0ff */
[----:B------:R-:W-:Y:S01]  /*04f0*/  IADD3 R12, R7, -R10, RZ ;  /* 0x8000000a070c7210 */ /* 0x000fe20007ffe0ff */
[----:B------:R-:W-:Y:S01]  /*0500*/  FFMA.FTZ R11, R13, R0, -1 ;  /* 0xbf8000000d0b7423 */ /* 0x000fe20000010000 */
[----:B------:R-:W-:-:S02]  /*0510*/  IADD3 R15, -R9, 0x40800000, RZ ;  /* 0x40800000090f7810 */ /* 0x000fc40007ffe1ff */
[----:B------:R-:W-:Y:S01]  /*0520*/  IADD3 R13, R8, -R9, RZ ;  /* 0x80000009080d7210 */ /* 0x000fe20007ffe0ff */
[----:B------:R-:W-:Y:S01]  /*0530*/  FADD R11, R12, R11 ;  /* 0x0000000b0c0b7221 */ /* 0x000fe20000000000 */
[----:B------:R-:W-:Y:S01]  /*0540*/  I2FP.F32.S32 R9, R9 ;  /* 0x0000000900097245 */ /* 0x000fe20000201400 */
[----:B------:R-:W-:Y:S01]  /*0550*/  FFMA.FTZ R0, R15, R0, -1 ;  /* 0xbf8000000f007423 */ /* 0x000fe20000010000 */
[----:B------:R-:W-:Y:S01]  /*0560*/  I2FP.F32.S32 R10, R10 ;  /* 0x0000000a000a7245 */ /* 0x000fe20000201400 */
[----:B------:R-:W-:Y:S02]  /*0570*/  FFMA.FTZ R12, R11, -R14, 0.10546888411045074463 ;  /* 0x3dd800120b0c7423 */ /* 0x000fe4000001080e */
[----:B------:R-:W-:Y:S01]  /*0580*/  FADD R0, R13, R0 ;  /* 0x000000000d007221 */ /* 0x000fe20000000000 */
[----:B------:R-:W-:Y:S01]  /*0590*/  FMUL R9, R9, 1.1920928955078125e-07 ;  /* 0x3400000009097820 */ /* 0x000fe20000400000 */
[----:B------:R-:W-:Y:S01]  /*05a0*/  FFMA.FTZ R12, R11, R12, -0.13229703903198242188 ;  /* 0xbe0778e00b0c7423 */ /* 0x000fe2000001000c */
[----:B------:R-:W-:Y:S01]  /*05b0*/  FMUL R10, R10, 1.1920928955078125e-07 ;  /* 0x340000000a0a7820 */ /* 0x000fe20000400000 */
[----:B------:R-:W-:-:S02]  /*05c0*/  FFMA.FTZ R13, R0, -R14, 0.10546888411045074463 ;  /* 0x3dd80012000d7423 */ /* 0x000fc4000001080e */
[C---:B------:R-:W-:Y:S02]  /*05d0*/  FFMA.FTZ R12, R11.reuse, R12, 0.14491446316242218018 ;  /* 0x3e1464750b0c7423 */ /* 0x040fe4000001000c */
[C---:B------:R-:W-:Y:S02]  /*05e0*/  FFMA.FTZ R13, R0.reuse, R13, -0.13229703903198242188 ;  /* 0xbe0778e0000d7423 */ /* 0x040fe4000001000d */
[C---:B------:R-:W-:Y:S02]  /*05f0*/  FFMA.FTZ R12, R11.reuse, R12, -0.16641564667224884033 ;  /* 0xbe2a68dd0b0c7423 */ /* 0x040fe4000001000c */
[C---:B------:R-:W-:Y:S02]  /*0600*/  FFMA.FTZ R13, R0.reuse, R13, 0.14491446316242218018 ;  /* 0x3e146475000d7423 */ /* 0x040fe4000001000d */
[----:B------:R-:W-:Y:S02]  /*0610*/  FFMA.FTZ R12, R11, R12, 0.19988867640495300293 ;  /* 0x3e4caf9e0b0c7423 */ /* 0x000fe4000001000c */
[----:B------:R-:W-:-:S02]  /*0620*/  FFMA.FTZ R13, R0, R13, -0.16641564667224884033 ;  /* 0xbe2a68dd000d7423 */ /* 0x000fc4000001000d */
[C---:B------:R-:W-:Y:S02]  /*0630*/  FFMA.FTZ R12, R11.reuse, R12, -0.25000196695327758789 ;  /* 0xbe8000420b0c7423 */ /* 0x040fe4000001000c */
[C---:B------:R-:W-:Y:S02]  /*0640*/  FFMA.FTZ R13, R0.reuse, R13, 0.19988867640495300293 ;  /* 0x3e4caf9e000d7423 */ /* 0x040fe4000001000d */
[C---:B------:R-:W-:Y:S02]  /*0650*/  FFMA.FTZ R12, R11.reuse, R12, 0.33333510160446166992 ;  /* 0x3eaaaae60b0c7423 */ /* 0x040fe4000001000c */
[C---:B------:R-:W-:Y:S02]  /*0660*/  FFMA.FTZ R13, R0.reuse, R13, -0.25000196695327758789 ;  /* 0xbe800042000d7423 */ /* 0x040fe4000001000d */
[----:B------:R-:W-:Y:S02]  /*0670*/  FFMA.FTZ R12, R11, R12, -0.5 ;  /* 0xbf0000000b0c7423 */ /* 0x000fe4000001000c */
[----:B------:R-:W-:-:S02]  /*0680*/  FFMA.FTZ R13, R0, R13, 0.33333510160446166992 ;  /* 0x3eaaaae6000d7423 */ /* 0x000fc4000001000d */
[C---:B------:R-:W-:Y:S02]  /*0690*/  FMUL R12, R11.reuse, R12 ;  /* 0x0000000c0b0c7220 */ /* 0x040fe40000400000 */
[C---:B------:R-:W-:Y:S02]  /*06a0*/  FFMA.FTZ R13, R0.reuse, R13, -0.5 ;  /* 0xbf000000000d7423 */ /* 0x040fe4000001000d */
[----:B------:R-:W-:Y:S02]  /*06b0*/  FFMA.FTZ R11, R11, R12, R11 ;  /* 0x0000000c0b0b7223 */ /* 0x000fe4000001000b */
[----:B------:R-:W-:Y:S02]  /*06c0*/  FMUL R13, R0, R13 ;  /* 0x0000000d000d7220 */ /* 0x000fe40000400000 */
[----:B------:R-:W-:Y:S02]  /*06d0*/  FFMA.FTZ R10, R10, 0.69314718246459960938, R11 ;  /* 0x3f3172180a0a7823 */ /* 0x000fe4000001000b */
[----:B------:R-:W-:-:S04]  /*06e0*/  FFMA.FTZ R0, R0, R13, R0 ;  /* 0x0000000d00007223 */ /* 0x000fc80000010000 */
[----:B------:R-:W-:Y:S01]  /*06f0*/  FFMA.FTZ R9, R9, 0.69314718246459960938, R0 ;  /* 0x3f31721809097823 */ /* 0x000fe20000010000 */
[----:B------:R-:W-:Y:S06]  /*0700*/  @!P2 BRA `(.L_x_1) ;  /* 0x000000000014a947 */ /* 0x000fec0003800000 */
[C---:B------:R-:W-:Y:S02]  /*0710*/  ISETP.GE.AND P2, PT, R7.reuse, -0x407fffff, PT ;  /* 0xbf8000010700780c */ /* 0x040fe40003f46270 */
[----:B------:R-:W-:-:S11]  /*0720*/  FSETP.NEU.AND P3, PT, R7, RZ, PT ;  /* 0x000000ff0700720b */ /* 0x000fd60003f6d000 */
[----:B------:R-:W-:-:S05]  /*0730*/  @P2 MOV R0, 0x7f800000 ;  /* 0x7f80000000002802 */ /* 0x000fca0000000f00 */
[----:B------:R-:W-:-:S05]  /*0740*/  @P2 FFMA.FTZ R10, R7, R0, +INF ;  /* 0x7f800000070a2423 */ /* 0x000fca0000010000 */
[----:B------:R-:W-:-:S07]  /*0750*/  FSEL R10, R10, -RZ, P3 ;  /* 0x800000ff0a0a7208 */ /* 0x000fce0001800000 */
.L_x_1:
[----:B------:R-:W-:Y:S05]  /*0760*/  BSYNC B0 ;  /* 0x0000000000007941 */ /* 0x000fea0003800000 */
.L_x_0:
[----:B------:R-:W-:Y:S04]  /*0770*/  BSSY B0, `(.L_x_2) ;  /* 0x0000007000007945 */ /* 0x000fe80003800000 */
[----:B------:R-:W-:Y:S05]  /*0780*/  @!P1 BRA `(.L_x_3) ;  /* 0x0000000000149947 */ /* 0x000fea0003800000 */
[C---:B------:R-:W-:Y:S02]  /*0790*/  ISETP.GE.AND P1, PT, R8.reuse, -0x407fffff, PT ;  /* 0xbf8000010800780c */ /* 0x040fe40003f26270 */
[----:B------:R-:W-:-:S11]  /*07a0*/  FSETP.NEU.AND P2, PT, R8, RZ, PT ;  /* 0x000000ff0800720b */ /* 0x000fd60003f4d000 */
[----:B------:R-:W-:-:S05]  /*07b0*/  @P1 MOV R7, 0x7f800000 ;  /* 0x7f80000000071802 */ /* 0x000fca0000000f00 */
[----:B------:R-:W-:-:S05]  /*07c0*/  @P1 FFMA.FTZ R9, R8, R7, +INF ;  /* 0x7f80000008091423 */ /* 0x000fca0000010007 */
[----:B------:R-:W-:-:S07]  /*07d0*/  FSEL R9, R9, -RZ, P2 ;  /* 0x800000ff09097208 */ /* 0x000fce0001000000 */
.L_x_3:
[----:B------:R-:W-:Y:S05]  /*07e0*/  BSYNC B0 ;  /* 0x0000000000007941 */ /* 0x000fea0003800000 */
.L_x_2:
[----:B------:R-:W-:Y:S01]  /*07f0*/  FSEL R10, R5, R10, P0 ;  /* 0x0000000a050a7208 */ /* 0x000fe20000000000 */
[----:B------:R-:W-:Y:S01]  /*0800*/  BSSY B0, `(.L_x_4) ;  /* 0x0000017000007945 */ /* 0x000fe20003800000 */
[----:B------:R-:W-:-:S03]  /*0810*/  FSETP.GT.AND P0, PT, R6, 20, PT ;  /* 0x41a000000600780b */ /* 0x000fc60003f04000 */
[----:B------:R-:W-:Y:S01]  /*0820*/  FADD.FTZ R11, |R10|, -RZ ;  /* 0x800000ff0a0b7221 */ /* 0x000fe20000010200 */
[----:B------:R-:W-:-:S04]  /*0830*/  FSEL R7, R6, R9, P0 ;  /* 0x0000000906077208 */ /* 0x000fc80000000000 */
[----:B------:R-:W-:-:S13]  /*0840*/  FSETP.GE.AND P1, PT, R11, 0.60000002384185791016, PT ;  /* 0x3f19999a0b00780b */ /* 0x000fda0003f26000 */
[----:B------:R-:W-:Y:S05]  /*0850*/  @!P1 BRA `(.L_x_5) ;  /* 0x0000000000289947 */ /* 0x000fea0003800000 */
[C---:B------:R-:W-:Y:S01]  /*0860*/  FMUL R0, R11.reuse, 2.8853900432586669922 ;  /* 0x4038aa3b0b007820 */ /* 0x040fe20000400000 */
[----:B------:R-:W-:Y:S01]  /*0870*/  HFMA2.MMA R9, -RZ, RZ, 1.875, 0 ;  /* 0x3f800000ff097435 */ /* 0x000fe200000001ff */
[----:B------:R-:W-:-:S04]  /*0880*/  FSETP.GE.AND P0, PT, R11, 9.010913848876953125, PT ;  /* 0x41102cb40b00780b */ /* 0x000fc80003f06000 */
[----:B------:R-:W0:Y:S02]  /*0890*/  MUFU.EX2 R0, R0 ;  /* 0x0000000000007308 */ /* 0x000e240000000800 */
[----:B0-----:R-:W-:-:S06]  /*08a0*/  FADD R8, R0, 1 ;  /* 0x3f80000000087421 */ /* 0x001fcc0000000000 */
[----:B------:R-:W0:Y:S02]  /*08b0*/  MUFU.RCP R8, R8 ;  /* 0x0000000800087308 */ /* 0x000e240000001000 */
[----:B0-----:R-:W-:-:S05]  /*08c0*/  FFMA.FTZ R9, R8, -2, R9 ;  /* 0xc000000008097823 */ /* 0x001fca0000010009 */
[----:B------:R-:W-:-:S04]  /*08d0*/  FSEL R9, R9, 1, !P0 ;  /* 0x3f80000009097808 */ /* 0x000fc80004000000 */
[----:B------:R-:W-:Y:S01]  /*08e0*/  LOP3.LUT R9, R9, 0x80000000, R10, 0xf8, !PT ;  /* 0x8000000009097812 */ /* 0x000fe200078ef80a */
[----:B------:R-:W-:Y:S06]  /*08f0*/  BRA `(.L_x_6) ;  /* 0x00000000001c7947 */ /* 0x000fec0003800000 */
.L_x_5:
[----:B------:R-:W-:Y:S01]  /*0900*/  MOV R0, 0x3c80f082 ;  /* 0x3c80f08200007802 */ /* 0x000fe20000000f00 */
[----:B------:R-:W-:-:S04]  /*0910*/  FMUL R9, R10, R10 ;  /* 0x0000000a0a097220 */ /* 0x000fc80000400000 */
[----:B------:R-:W-:-:S04]  /*0920*/  FFMA.FTZ R0, R9, R0, -0.052303962409496307373 ;  /* 0xbd563cae09007423 */ /* 0x000fc80000010000 */
[----:B------:R-:W-:-:S04]  /*0930*/  FFMA.FTZ R0, R9, R0, 0.1331529766321182251 ;  /* 0x3e08594109007423 */ /* 0x000fc80000010000 */
[----:B------:R-:W-:-:S04]  /*0940*/  FFMA.FTZ R0, R9, R0, -0.33332768082618713379 ;  /* 0xbeaaa9ed09007423 */ /* 0x000fc80000010000 */
[----:B------:R-:W-:-:S04]  /*0950*/  FFMA.FTZ R0, R9, R0, RZ ;  /* 0x0000000009007223 */ /* 0x000fc800000100ff */
[----:B------:R-:W-:-:S07]  /*0960*/  FFMA.FTZ R9, R10, R0, R10 ;  /* 0x000000000a097223 */ /* 0x000fce000001000a */
.L_x_6:
[----:B------:R-:W-:Y:S05]  /*0970*/  BSYNC B0 ;  /* 0x0000000000007941 */ /* 0x000fea0003800000 */
.L_x_4:
[----:B------:R-:W-:Y:S01]  /*0980*/  FADD.FTZ R12, |R7|, -RZ ;  /* 0x800000ff070c7221 */ /* 0x000fe20000010200 */
[----:B------:R-:W-:Y:S01]  /*0990*/  BSSY B0, `(.L_x_7) ;  /* 0x0000015000007945 */ /* 0x000fe20003800000 */
[----:B------:R-:W-:-:S03]  /*09a0*/  SHF.R.S32.HI R13, RZ, 0x1f, R4 ;  /* 0x0000001fff0d7819 */ /* 0x000fc60000011404 */
        /* <DEDUP_REMOVED lines=12> */
.L_x_8:
[----:B------:R-:W-:Y:S01]  /*0a70*/  MOV R0, 0x3c80f082 ;  /* 0x3c80f08200007802 */ /* 0x000fe20000000f00 */
[----:B------:R-:W-:-:S04]  /*0a80*/  FMUL R11, R7, R7 ;  /* 0x00000007070b7220 */ /* 0x000fc80000400000 */
[----:B------:R-:W-:-:S04]  /*0a90*/  FFMA.FTZ R0, R11, R0, -0.052303962409496307373 ;  /* 0xbd563cae0b007423 */ /* 0x000fc80000010000 */
[----:B------:R-:W-:-:S04]  /*0aa0*/  FFMA.FTZ R0, R11, R0, 0.1331529766321182251 ;  /* 0x3e0859410b007423 */ /* 0x000fc80000010000 */
[----:B------:R-:W-:-:S04]  /*0ab0*/  FFMA.FTZ R0, R11, R0, -0.33332768082618713379 ;  /* 0xbeaaa9ed0b007423 */ /* 0x000fc80000010000 */
[----:B------:R-:W-:-:S04]  /*0ac0*/  FFMA.FTZ R0, R11, R0, RZ ;  /* 0x000000000b007223 */ /* 0x000fc800000100ff */
[----:B------:R-:W-:-:S07]  /*0ad0*/  FFMA.FTZ R7, R7, R0, R7 ;  /* 0x0000000007077223 */ /* 0x000fce0000010007 */
.L_x_9:
[----:B------:R-:W-:Y:S05]  /*0ae0*/  BSYNC B0 ;  /* 0x0000000000007941 */ /* 0x000fea0003800000 */
.L_x_7:
[----:B------:R-:W-:Y:S01]  /*0af0*/  ULDC.64 UR6, c[0x0][0x210] ;  /* 0x0000840000067ab9 */ /* 0x000fe20000000a00 */
[----:B-----5:R-:W-:Y:S01]  /*0b00*/  FFMA R2, R5, R9, R2 ;  /* 0x0000000905027223 */ /* 0x020fe20000000002 */
[----:B------:R-:W-:Y:S01]  /*0b10*/  LEA R8, P0, R4, UR6, 0x2 ;  /* 0x0000000604087c11 */ /* 0x000fe2000f8010ff */
[----:B------:R-:W-:-:S03]  /*0b20*/  FFMA R3, R6, R7, R3 ;  /* 0x0000000706037223 */ /* 0x000fc60000000003 */
[----:B------:R-:W-:-:S05]  /*0b30*/  LEA.HI.X R9, R4, UR7, R13, 0x2, P0 ;  /* 0x0000000704097c11 */ /* 0x000fca00080f140d */
[----:B------:R-:W-:Y:S01]  /*0b40*/  STG.E.64 desc[UR4][R8.64], R2 ;  /* 0x0000000208007986 */ /* 0x000fe2000c101b04 */
[----:B------:R-:W-:Y:S05]  /*0b50*/  EXIT ;  /* 0x000000000000794d */ /* 0x000fea0003800000 */
.L_x_10:
[----:B------:R-:W-:-:S00]  /*0b60*/  BRA `(.L_x_10) ;  /* 0xfffffffc00fc7947 */ /* 0x000fc0000383ffff */
[----:B------:R-:W-:-:S00]  /*0b70*/  NOP ;  /* 0x0000000000007918 */ /* 0x000fc00000000000 */
        /* <DEDUP_REMOVED lines=8> */
.L_x_11:


//--------------------- .nv.global.init           --------------------------
	.section	.nv.global.init,"aw",@progbits
.nv.global.init:
	.type		_$_str,@object
	.size		_$_str,(_$_str_$_2 - _$_str)
_$_str:
        /*0000*/ 	.byte	0x5f, 0x5f, 0x43, 0x55, 0x44, 0x41, 0x5f, 0x46, 0x54, 0x5a, 0x00
	.type		_$_str_$_2,@object
	.size		_$_str_$_2,(.L_1 - _$_str_$_2)
_$_str_$_2:
        /*000b*/ 	.byte	0x5f, 0x5f, 0x43, 0x55, 0x44, 0x41, 0x5f, 0x50, 0x52, 0x45, 0x43, 0x5f, 0x53, 0x51, 0x52, 0x54
        /*001b*/ 	.byte	0x00
.L_1:


//--------------------- .nv.constant0.triton_poi_fused__native_batch_norm_legit_no_training_add_mul_softplus_tanh_30 --------------------------
	.section	.nv.constant0.triton_poi_fused__native_batch_norm_legit_no_training_add_mul_softplus_tanh_30,"a",@progbits
	.sectionflags	@""
	.align	4
.nv.constant0.triton_poi_fused__native_batch_norm_legit_no_training_add_mul_softplus_tanh_30:
	.zero		588
